//
// Generated by NVIDIA NVVM Compiler
//
// Compiler Build ID: CL-36424714
// Cuda compilation tools, release 13.0, V13.0.88
// Based on NVVM 20.0.0
//

.version 9.0
.target sm_100
.address_size 64

	// .globl	cuda_update_live

.visible .entry cuda_update_live(
	.param .u32 cuda_update_live_param_0,
	.param .u64 .ptr .align 1 cuda_update_live_param_1,
	.param .u64 .ptr .align 1 cuda_update_live_param_2,
	.param .u64 .ptr .align 1 cuda_update_live_param_3,
	.param .u64 .ptr .align 1 cuda_update_live_param_4,
	.param .f32 cuda_update_live_param_5,
	.param .f32 cuda_update_live_param_6,
	.param .u64 .ptr .align 1 cuda_update_live_param_7,
	.param .u64 .ptr .align 1 cuda_update_live_param_8,
	.param .u64 .ptr .align 1 cuda_update_live_param_9,
	.param .u64 .ptr .align 1 cuda_update_live_param_10,
	.param .u64 .ptr .align 1 cuda_update_live_param_11,
	.param .u64 .ptr .align 1 cuda_update_live_param_12,
	.param .u64 .ptr .align 1 cuda_update_live_param_13,
	.param .u64 .ptr .align 1 cuda_update_live_param_14,
	.param .u64 .ptr .align 1 cuda_update_live_param_15,
	.param .u64 .ptr .align 1 cuda_update_live_param_16,
	.param .u32 cuda_update_live_param_17,
	.param .u32 cuda_update_live_param_18
)
{
	.reg .pred 	%p<8>;
	.reg .b16 	%rs<5>;
	.reg .b32 	%r<26>;
	.reg .b32 	%f<7>;
	.reg .b64 	%rd<59>;

	ld.param.u32 	%r10, [cuda_update_live_param_0];
	ld.param.u64 	%rd24, [cuda_update_live_param_1];
	ld.param.u64 	%rd12, [cuda_update_live_param_3];
	ld.param.u64 	%rd13, [cuda_update_live_param_4];
	ld.param.f32 	%f1, [cuda_update_live_param_5];
	ld.param.f32 	%f2, [cuda_update_live_param_6];
	ld.param.u64 	%rd14, [cuda_update_live_param_7];
	ld.param.u64 	%rd15, [cuda_update_live_param_8];
	ld.param.u64 	%rd16, [cuda_update_live_param_9];
	ld.param.u64 	%rd17, [cuda_update_live_param_10];
	ld.param.u64 	%rd20, [cuda_update_live_param_13];
	ld.param.u64 	%rd21, [cuda_update_live_param_14];
	ld.param.u64 	%rd23, [cuda_update_live_param_16];
	ld.param.u32 	%r8, [cuda_update_live_param_17];
	ld.param.u32 	%r9, [cuda_update_live_param_18];
	cvta.to.global.u64 	%rd1, %rd24;
	mov.u32 	%r11, %tid.x;
	mov.u32 	%r12, %ctaid.x;
	mov.u32 	%r13, %ntid.x;
	mad.lo.s32 	%r1, %r12, %r13, %r11;
	setp.ge.s32 	%p1, %r1, %r10;
	@%p1 bra 	$L__BB0_10;
	cvta.to.global.u64 	%rd25, %rd20;
	cvt.s64.s32 	%rd26, %r1;
	add.s64 	%rd2, %rd25, %rd26;
	ld.global.u8 	%rs1, [%rd2];
	setp.eq.s16 	%p2, %rs1, 0;
	@%p2 bra 	$L__BB0_10;
	cvta.to.global.u64 	%rd27, %rd15;
	mul.wide.s32 	%rd28, %r1, 4;
	add.s64 	%rd29, %rd27, %rd28;
	ld.global.u32 	%r14, [%rd29];
	add.s32 	%r15, %r14, %r9;
	mul.wide.u32 	%rd30, %r15, 4;
	add.s64 	%rd31, %rd1, %rd30;
	ld.global.f32 	%f3, [%rd31];
	cvta.to.global.u64 	%rd32, %rd14;
	add.s64 	%rd33, %rd32, %rd28;
	ld.global.f32 	%f4, [%rd33];
	setp.leu.f32 	%p3, %f3, %f4;
	@%p3 bra 	$L__BB0_10;
	cvta.to.global.u64 	%rd34, %rd17;
	add.s64 	%rd3, %rd34, %rd28;
	ld.global.u32 	%r24, [%rd3];
	ld.global.u32 	%r16, [%rd3+4];
	setp.ge.u32 	%p4, %r24, %r16;
	@%p4 bra 	$L__BB0_6;
	cvta.to.global.u64 	%rd4, %rd16;
	cvta.to.global.u64 	%rd5, %rd12;
	cvta.to.global.u64 	%rd6, %rd13;
	cvta.to.global.u64 	%rd7, %rd21;
$L__BB0_5:
	mul.wide.s32 	%rd36, %r24, 4;
	add.s64 	%rd37, %rd4, %rd36;
	ld.global.u32 	%r17, [%rd37];
	cvt.s64.s32 	%rd38, %r17;
	mul.wide.s32 	%rd39, %r17, 4;
	add.s64 	%rd40, %rd5, %rd39;
	st.global.f32 	[%rd40], %f2;
	add.s32 	%r18, %r17, %r9;
	mul.wide.s32 	%rd41, %r18, 4;
	add.s64 	%rd42, %rd1, %rd41;
	ld.global.f32 	%f5, [%rd42];
	add.f32 	%f6, %f1, %f5;
	st.global.f32 	[%rd42], %f6;
	add.s64 	%rd43, %rd6, %rd39;
	mov.b32 	%r19, 0;
	st.global.u32 	[%rd43], %r19;
	add.s64 	%rd44, %rd7, %rd38;
	mov.b16 	%rs2, 2;
	st.global.u8 	[%rd44], %rs2;
	add.s32 	%r24, %r24, 1;
	ld.global.u32 	%r20, [%rd3+4];
	setp.lt.u32 	%p5, %r24, %r20;
	@%p5 bra 	$L__BB0_5;
$L__BB0_6:
	ld.param.u64 	%rd57, [cuda_update_live_param_12];
	cvta.to.global.u64 	%rd45, %rd57;
	add.s64 	%rd8, %rd45, %rd28;
	ld.global.u32 	%r25, [%rd8];
	ld.global.u32 	%r21, [%rd8+4];
	setp.ge.u32 	%p6, %r25, %r21;
	@%p6 bra 	$L__BB0_9;
	ld.param.u64 	%rd56, [cuda_update_live_param_11];
	ld.param.u64 	%rd55, [cuda_update_live_param_2];
	cvta.to.global.u64 	%rd9, %rd56;
	cvta.to.global.u64 	%rd10, %rd55;
$L__BB0_8:
	mul.wide.s32 	%rd47, %r25, 4;
	add.s64 	%rd48, %rd9, %rd47;
	ld.global.u32 	%rd49, [%rd48];
	add.s64 	%rd50, %rd10, %rd49;
	mov.b16 	%rs3, 3;
	st.global.u8 	[%rd50], %rs3;
	add.s32 	%r25, %r25, 1;
	ld.global.u32 	%r22, [%rd8+4];
	setp.lt.u32 	%p7, %r25, %r22;
	@%p7 bra 	$L__BB0_8;
$L__BB0_9:
	ld.param.u64 	%rd58, [cuda_update_live_param_15];
	mov.b16 	%rs4, 0;
	st.global.u8 	[%rd2], %rs4;
	cvta.to.global.u64 	%rd51, %rd23;
	add.s64 	%rd53, %rd51, %rd28;
	st.global.u32 	[%rd53], %r8;
	cvta.to.global.u64 	%rd54, %rd58;
	atom.global.add.u32 	%r23, [%rd54], -1;
$L__BB0_10:
	ret;

}


// ===== COMPILED SASS (sm_100) =====

	.target	sm_100

	.elftype	@"ET_EXEC"


//--------------------- .note.nv.tkinfo           --------------------------
	.section	.note.nv.tkinfo,"",@"SHT_NOTE"
	.sectionflags	@"SHF_NOTE_NV_TKINFO"
	.tkinfo
        /*0018*/ 	.word	0x00000002
        /*0030*/ 	.string	""
        /*0030*/ 	.string	"ptxas"
        /*0030*/ 	.string	"Cuda compilation tools, release 13.0, V13.0.88"
        /*0030*/ 	.string	"Build cuda_13.0.r13.0/compiler.36424714_0"
        /*0030*/ 	.string	"-arch sm_100 -m 64 "



//--------------------- .note.nv.cuinfo           --------------------------
	.section	.note.nv.cuinfo,"",@"SHT_NOTE"
	.sectionflags	@"SHF_NOTE_NV_CUINFO"
        /*0018*/ 	.short	0x0002
        /*001a*/ 	.short	0x0064
        /*001c*/ 	.short	0x0082
	.zero		2


//--------------------- .nv.info                  --------------------------
	.section	.nv.info,"",@"SHT_CUDA_INFO"
	.align	4


	//----- nvinfo : EIATTR_REGCOUNT
	.align		4
        /*0000*/ 	.byte	0x04, 0x2f
        /*0002*/ 	.short	(.L_1 - .L_0)
	.align		4
.L_0:
        /*0004*/ 	.word	index@(cuda_update_live)
        /*0008*/ 	.word	0x00000020


	//----- nvinfo : EIATTR_FRAME_SIZE
	.align		4
.L_1:
        /*000c*/ 	.byte	0x04, 0x11
        /*000e*/ 	.short	(.L_3 - .L_2)
	.align		4
.L_2:
        /*0010*/ 	.word	index@(cuda_update_live)
        /*0014*/ 	.word	0x00000000


	//----- nvinfo : EIATTR_MIN_STACK_SIZE
	.align		4
.L_3:
        /*0018*/ 	.byte	0x04, 0x12
        /*001a*/ 	.short	(.L_5 - .L_4)
	.align		4
.L_4:
        /*001c*/ 	.word	index@(cuda_update_live)
        /*0020*/ 	.word	0x00000000
.L_5:


//--------------------- .nv.compat                --------------------------
	.section	.nv.compat,"",@"SHT_CUDA_COMPAT_INFO"
	.align	4
        /*0000*/ 	.byte	0x02, 0x09, 0x00, 0x00, 0x02, 0x02, 0x01, 0x00, 0x02, 0x05, 0x05, 0x00, 0x03, 0x07, 0x01, 0x01
        /*0010*/ 	.byte	0x02, 0x03, 0x00, 0x00, 0x02, 0x06, 0x01, 0x00, 0x04, 0x0b, 0x08, 0x00, 0x09, 0x00, 0x00, 0x00
        /*0020*/ 	.byte	0x00, 0x00, 0x00, 0x00


//--------------------- .nv.info.cuda_update_live --------------------------
	.section	.nv.info.cuda_update_live,"",@"SHT_CUDA_INFO"
	.sectionflags	@""
	.align	4


	//----- nvinfo : EIATTR_CUDA_API_VERSION
	.align		4
        /*0000*/ 	.byte	0x04, 0x37
        /*0002*/ 	.short	(.L_7 - .L_6)
.L_6:
        /*0004*/ 	.word	0x00000082


	//----- nvinfo : EIATTR_KPARAM_INFO
	.align		4
.L_7:
        /*0008*/ 	.byte	0x04, 0x17
        /*000a*/ 	.short	(.L_9 - .L_8)
.L_8:
        /*000c*/ 	.word	0x00000000
        /*0010*/ 	.short	0x0012
        /*0012*/ 	.short	0x0084
        /*0014*/ 	.byte	0x00, 0xf0, 0x11, 0x00


	//----- nvinfo : EIATTR_KPARAM_INFO
	.align		4
.L_9:
        /*0018*/ 	.byte	0x04, 0x17
        /*001a*/ 	.short	(.L_11 - .L_10)
.L_10:
        /*001c*/ 	.word	0x00000000
        /*0020*/ 	.short	0x0011
        /*0022*/ 	.short	0x0080
        /*0024*/ 	.byte	0x00, 0xf0, 0x11, 0x00


	//----- nvinfo : EIATTR_KPARAM_INFO
	.align		4
.L_11:
        /*0028*/ 	.byte	0x04, 0x17
        /*002a*/ 	.short	(.L_13 - .L_12)
.L_12:
        /*002c*/ 	.word	0x00000000
        /*0030*/ 	.short	0x0010
        /*0032*/ 	.short	0x0078
        /*0034*/ 	.byte	0x00, 0xf5, 0x21, 0x00


	//----- nvinfo : EIATTR_KPARAM_INFO
	.align		4
.L_13:
        /*0038*/ 	.byte	0x04, 0x17
        /*003a*/ 	.short	(.L_15 - .L_14)
.L_14:
        /*003c*/ 	.word	0x00000000
        /*0040*/ 	.short	0x000f
        /*0042*/ 	.short	0x0070
        /*0044*/ 	.byte	0x00, 0xf5, 0x21, 0x00


	//----- nvinfo : EIATTR_KPARAM_INFO
	.align		4
.L_15:
        /*0048*/ 	.byte	0x04, 0x17
        /*004a*/ 	.short	(.L_17 - .L_16)
.L_16:
        /*004c*/ 	.word	0x00000000
        /*0050*/ 	.short	0x000e
        /*0052*/ 	.short	0x0068
        /*0054*/ 	.byte	0x00, 0xf5, 0x21, 0x00


	//----- nvinfo : EIATTR_KPARAM_INFO
	.align		4
.L_17:
        /*0058*/ 	.byte	0x04, 0x17
        /*005a*/ 	.short	(.L_19 - .L_18)
.L_18:
        /*005c*/ 	.word	0x00000000
        /*0060*/ 	.short	0x000d
        /*0062*/ 	.short	0x0060
        /*0064*/ 	.byte	0x00, 0xf5, 0x21, 0x00


	//----- nvinfo : EIATTR_KPARAM_INFO
	.align		4
.L_19:
        /*0068*/ 	.byte	0x04, 0x17
        /*006a*/ 	.short	(.L_21 - .L_20)
.L_20:
        /*006c*/ 	.word	0x00000000
        /*0070*/ 	.short	0x000c
        /*0072*/ 	.short	0x0058
        /*0074*/ 	.byte	0x00, 0xf5, 0x21, 0x00


	//----- nvinfo : EIATTR_KPARAM_INFO
	.align		4
.L_21:
        /*0078*/ 	.byte	0x04, 0x17
        /*007a*/ 	.short	(.L_23 - .L_22)
.L_22:
        /*007c*/ 	.word	0x00000000
        /*0080*/ 	.short	0x000b
        /*0082*/ 	.short	0x0050
        /*0084*/ 	.byte	0x00, 0xf5, 0x21, 0x00


	//----- nvinfo : EIATTR_KPARAM_INFO
	.align		4
.L_23:
        /*0088*/ 	.byte	0x04, 0x17
        /*008a*/ 	.short	(.L_25 - .L_24)
.L_24:
        /*008c*/ 	.word	0x00000000
        /*0090*/ 	.short	0x000a
        /*0092*/ 	.short	0x0048
        /*0094*/ 	.byte	0x00, 0xf5, 0x21, 0x00


	//----- nvinfo : EIATTR_KPARAM_INFO
	.align		4
.L_25:
        /*0098*/ 	.byte	0x04, 0x17
        /*009a*/ 	.short	(.L_27 - .L_26)
.L_26:
        /*009c*/ 	.word	0x00000000
        /*00a0*/ 	.short	0x0009
        /*00a2*/ 	.short	0x0040
        /*00a4*/ 	.byte	0x00, 0xf5, 0x21, 0x00


	//----- nvinfo : EIATTR_KPARAM_INFO
	.align		4
.L_27:
        /*00a8*/ 	.byte	0x04, 0x17
        /*00aa*/ 	.short	(.L_29 - .L_28)
.L_28:
        /*00ac*/ 	.word	0x00000000
        /*00b0*/ 	.short	0x0008
        /*00b2*/ 	.short	0x0038
        /*00b4*/ 	.byte	0x00, 0xf5, 0x21, 0x00


	//----- nvinfo : EIATTR_KPARAM_INFO
	.align		4
.L_29:
        /*00b8*/ 	.byte	0x04, 0x17
        /*00ba*/ 	.short	(.L_31 - .L_30)
.L_30:
        /*00bc*/ 	.word	0x00000000
        /*00c0*/ 	.short	0x0007
        /*00c2*/ 	.short	0x0030
        /*00c4*/ 	.byte	0x00, 0xf5, 0x21, 0x00


	//----- nvinfo : EIATTR_KPARAM_INFO
	.align		4
.L_31:
        /*00c8*/ 	.byte	0x04, 0x17
        /*00ca*/ 	.short	(.L_33 - .L_32)
.L_32:
        /*00cc*/ 	.word	0x00000000
        /*00d0*/ 	.short	0x0006
        /*00d2*/ 	.short	0x002c
        /*00d4*/ 	.byte	0x00, 0xf0, 0x11, 0x00


	//----- nvinfo : EIATTR_KPARAM_INFO
	.align		4
.L_33:
        /*00d8*/ 	.byte	0x04, 0x17
        /*00da*/ 	.short	(.L_35 - .L_34)
.L_34:
        /*00dc*/ 	.word	0x00000000
        /*00e0*/ 	.short	0x0005
        /*00e2*/ 	.short	0x0028
        /*00e4*/ 	.byte	0x00, 0xf0, 0x11, 0x00


	//----- nvinfo : EIATTR_KPARAM_INFO
	.align		4
.L_35:
        /*00e8*/ 	.byte	0x04, 0x17
        /*00ea*/ 	.short	(.L_37 - .L_36)
.L_36:
        /*00ec*/ 	.word	0x00000000
        /*00f0*/ 	.short	0x0004
        /*00f2*/ 	.short	0x0020
        /*00f4*/ 	.byte	0x00, 0xf5, 0x21, 0x00


	//----- nvinfo : EIATTR_KPARAM_INFO
	.align		4
.L_37:
        /*00f8*/ 	.byte	0x04, 0x17
        /*00fa*/ 	.short	(.L_39 - .L_38)
.L_38:
        /*00fc*/ 	.word	0x00000000
        /*0100*/ 	.short	0x0003
        /*0102*/ 	.short	0x0018
        /*0104*/ 	.byte	0x00, 0xf5, 0x21, 0x00


	//----- nvinfo : EIATTR_KPARAM_INFO
	.align		4
.L_39:
        /*0108*/ 	.byte	0x04, 0x17
        /*010a*/ 	.short	(.L_41 - .L_40)
.L_40:
        /*010c*/ 	.word	0x00000000
        /*0110*/ 	.short	0x0002
        /*0112*/ 	.short	0x0010
        /*0114*/ 	.byte	0x00, 0xf5, 0x21, 0x00


	//----- nvinfo : EIATTR_KPARAM_INFO
	.align		4
.L_41:
        /*0118*/ 	.byte	0x04, 0x17
        /*011a*/ 	.short	(.L_43 - .L_42)
.L_42:
        /*011c*/ 	.word	0x00000000
        /*0120*/ 	.short	0x0001
        /*0122*/ 	.short	0x0008
        /*0124*/ 	.byte	0x00, 0xf5, 0x21, 0x00


	//----- nvinfo : EIATTR_KPARAM_INFO
	.align		4
.L_43:
        /*0128*/ 	.byte	0x04, 0x17
        /*012a*/ 	.short	(.L_45 - .L_44)
.L_44:
        /*012c*/ 	.word	0x00000000
        /*0130*/ 	.short	0x0000
        /*0132*/ 	.short	0x0000
        /*0134*/ 	.byte	0x00, 0xf0, 0x11, 0x00


	//----- nvinfo : EIATTR_SPARSE_MMA_MASK
	.align		4
.L_45:
        /*0138*/ 	.byte	0x03, 0x50
        /*013a*/ 	.short	0x0000


	//----- nvinfo : EIATTR_MAXREG_COUNT
	.align		4
        /*013c*/ 	.byte	0x03, 0x1b
        /*013e*/ 	.short	0x00ff


	//----- nvinfo : EIATTR_MERCURY_ISA_VERSION
	.align		4
        /*0140*/ 	.byte	0x03, 0x5f
        /*0142*/ 	.short	0x0101


	//----- nvinfo : EIATTR_INT_WARP_WIDE_INSTR_OFFSETS
	.align		4
        /*0144*/ 	.byte	0x04, 0x31
        /*0146*/ 	.short	(.L_47 - .L_46)


	//   ....[0]....
.L_46:
        /*0148*/ 	.word	0x00000570


	//----- nvinfo : EIATTR_VRC_CTA_INIT_COUNT
	.align		4
.L_47:
        /*014c*/ 	.byte	0x02, 0x4a
	.zero		1
	.zero		1


	//----- nvinfo : EIATTR_EXIT_INSTR_OFFSETS
	.align		4
        /*0150*/ 	.byte	0x04, 0x1c
        /*0152*/ 	.short	(.L_49 - .L_48)


	//   ....[0]....
.L_48:
        /*0154*/ 	.word	0x00000070


	//   ....[1]....
        /*0158*/ 	.word	0x000000e0


	//   ....[2]....
        /*015c*/ 	.word	0x000001b0


	//   ....[3]....
        /*0160*/ 	.word	0x00000600


	//----- nvinfo : EIATTR_CRS_STACK_SIZE
	.align		4
.L_49:
        /*0164*/ 	.byte	0x04, 0x1e
        /*0166*/ 	.short	(.L_51 - .L_50)
.L_50:
        /*0168*/ 	.word	0x00000000


	//----- nvinfo : EIATTR_CBANK_PARAM_SIZE
	.align		4
.L_51:
        /*016c*/ 	.byte	0x03, 0x19
        /*016e*/ 	.short	0x0088


	//----- nvinfo : EIATTR_PARAM_CBANK
	.align		4
        /*0170*/ 	.byte	0x04, 0x0a
        /*0172*/ 	.short	(.L_53 - .L_52)
	.align		4
.L_52:
        /*0174*/ 	.word	index@(.nv.constant0.cuda_update_live)
        /*0178*/ 	.short	0x0380
        /*017a*/ 	.short	0x0088


	//----- nvinfo : EIATTR_SW_WAR
	.align		4
.L_53:
        /*017c*/ 	.byte	0x04, 0x36
        /*017e*/ 	.short	(.L_55 - .L_54)
.L_54:
        /*0180*/ 	.word	0x00000008
.L_55:


//--------------------- .nv.callgraph             --------------------------
	.section	.nv.callgraph,"",@"SHT_CUDA_CALLGRAPH"
	.align	4
	.sectionentsize	8
	.align		4
        /*0000*/ 	.word	0x00000000
	.align		4
        /*0004*/ 	.word	0xffffffff
	.align		4
        /*0008*/ 	.word	0x00000000
	.align		4
        /*000c*/ 	.word	0xfffffffe
	.align		4
        /*0010*/ 	.word	0x00000000
	.align		4
        /*0014*/ 	.word	0xfffffffd
	.align		4
        /*0018*/ 	.word	0x00000000
	.align		4
        /*001c*/ 	.word	0xfffffffc


//--------------------- .text.cuda_update_live    --------------------------
	.section	.text.cuda_update_live,"ax",@progbits
	.align	128
        .global         cuda_update_live
        .type           cuda_update_live,@function
        .size           cuda_update_live,(.L_x_7 - cuda_update_live)
        .other          cuda_update_live,@"STO_CUDA_ENTRY STV_DEFAULT"
cuda_update_live:
.text.cuda_update_live:
[----:B------:R-:W-:Y:S01]  /*0000*/  LDC R1, c[0x0][0x37c] ;  /* 0x0000df00ff017b82 */ /* 0x000fe20000000800 */
[----:B------:R-:W0:Y:S07]  /*0010*/  S2R R0, SR_TID.X ;  /* 0x0000000000007919 */ /* 0x000e2e0000002100 */
[----:B------:R-:W0:Y:S01]  /*0020*/  S2UR UR4, SR_CTAID.X ;  /* 0x00000000000479c3 */ /* 0x000e220000002500 */
[----:B------:R-:W1:Y:S07]  /*0030*/  LDCU UR5, c[0x0][0x380] ;  /* 0x00007000ff0577ac */ /* 0x000e6e0008000800 */
[----:B------:R-:W0:Y:S02]  /*0040*/  LDC R3, c[0x0][0x360] ;  /* 0x0000d800ff037b82 */ /* 0x000e240000000800 */
[----:B0-----:R-:W-:-:S05]  /*0050*/  IMAD R0, R3, UR4, R0 ;  /* 0x0000000403007c24 */ /* 0x001fca000f8e0200 */
[----:B-1----:R-:W-:-:S13]  /*0060*/  ISETP.GE.AND P0, PT, R0, UR5, PT ;  /* 0x0000000500007c0c */ /* 0x002fda000bf06270 */
[----:B------:R-:W-:Y:S05]  /*0070*/  @P0 EXIT ;  /* 0x000000000000094d */ /* 0x000fea0003800000 */
[----:B------:R-:W0:Y:S01]  /*0080*/  LDCU.64 UR4, c[0x0][0x3e0] ;  /* 0x00007c00ff0477ac */ /* 0x000e220008000a00 */
[----:B------:R-:W1:Y:S01]  /*0090*/  LDCU.64 UR6, c[0x0][0x358] ;  /* 0x00006b00ff0677ac */ /* 0x000e620008000a00 */
[----:B0-----:R-:W-:-:S04]  /*00a0*/  IADD3 R20, P0, PT, R0, UR4, RZ ;  /* 0x0000000400147c10 */ /* 0x001fc8000ff1e0ff */
[----:B------:R-:W-:-:S05]  /*00b0*/  LEA.HI.X.SX32 R21, R0, UR5, 0x1, P0 ;  /* 0x0000000500157c11 */ /* 0x000fca00080f0eff */
[----:B-1----:R-:W2:Y:S02]  /*00c0*/  LDG.E.U8 R2, desc[UR6][R20.64] ;  /* 0x0000000614027981 */ /* 0x002ea4000c1e1100 */
[----:B--2---:R-:W-:-:S13]  /*00d0*/  ISETP.NE.AND P0, PT, R2, RZ, PT ;  /* 0x000000ff0200720c */ /* 0x004fda0003f05270 */
[----:B------:R-:W-:Y:S05]  /*00e0*/  @!P0 EXIT ;  /* 0x000000000000894d */ /* 0x000fea0003800000 */
[----:B------:R-:W0:Y:S01]  /*00f0*/  LDC.64 R4, c[0x0][0x3b8] ;  /* 0x0000ee00ff047b82 */ /* 0x000e220000000a00 */
[----:B------:R-:W1:Y:S07]  /*0100*/  LDCU UR4, c[0x0][0x404] ;  /* 0x00008080ff0477ac */ /* 0x000e6e0008000800 */
[----:B------:R-:W2:Y:S08]  /*0110*/  LDC.64 R8, c[0x0][0x3b0] ;  /* 0x0000ec00ff087b82 */ /* 0x000eb00000000a00 */
[----:B------:R-:W3:Y:S01]  /*0120*/  LDC.64 R2, c[0x0][0x388] ;  /* 0x0000e200ff027b82 */ /* 0x000ee20000000a00 */
[----:B0-----:R-:W-:-:S06]  /*0130*/  IMAD.WIDE R4, R0, 0x4, R4 ;  /* 0x0000000400047825 */ /* 0x001fcc00078e0204 */
[----:B------:R-:W1:Y:S01]  /*0140*/  LDG.E R4, desc[UR6][R4.64] ;  /* 0x0000000604047981 */ /* 0x000e62000c1e1900 */
[----:B--2---:R-:W-:-:S06]  /*0150*/  IMAD.WIDE R8, R0, 0x4, R8 ;  /* 0x0000000400087825 */ /* 0x004fcc00078e0208 */
[----:B------:R-:W2:Y:S01]  /*0160*/  LDG.E R9, desc[UR6][R8.64] ;  /* 0x0000000608097981 */ /* 0x000ea2000c1e1900 */
[----:B-1----:R-:W-:-:S04]  /*0170*/  VIADD R7, R4, UR4 ;  /* 0x0000000404077c36 */ /* 0x002fc80008000000 */
[----:B---3--:R-:W-:-:S06]  /*0180*/  IMAD.WIDE.U32 R6, R7, 0x4, R2 ;  /* 0x0000000407067825 */ /* 0x008fcc00078e0002 */
[----:B------:R-:W2:Y:S02]  /*0190*/  LDG.E R6, desc[UR6][R6.64] ;  /* 0x0000000606067981 */ /* 0x000ea4000c1e1900 */
[----:B--2---:R-:W-:-:S13]  /*01a0*/  FSETP.GT.AND P0, PT, R6, R9, PT ;  /* 0x000000090600720b */ /* 0x004fda0003f04000 */
[----:B------:R-:W-:Y:S05]  /*01b0*/  @!P0 EXIT ;  /* 0x000000000000894d */ /* 0x000fea0003800000 */
[----:B------:R-:W0:Y:S01]  /*01c0*/  LDC.64 R4, c[0x0][0x3c8] ;  /* 0x0000f200ff047b82 */ /* 0x000e220000000a00 */
[----:B------:R-:W1:Y:S01]  /*01d0*/  LDCU.64 UR8, c[0x0][0x3e8] ;  /* 0x00007d00ff0877ac */ /* 0x000e620008000a00 */
[----:B0-----:R-:W-:-:S05]  /*01e0*/  IMAD.WIDE R4, R0, 0x4, R4 ;  /* 0x0000000400047825 */ /* 0x001fca00078e0204 */
[----:B------:R-:W2:Y:S04]  /*01f0*/  LDG.E R19, desc[UR6][R4.64] ;  /* 0x0000000604137981 */ /* 0x000ea8000c1e1900 */
[----:B------:R-:W2:Y:S01]  /*0200*/  LDG.E R6, desc[UR6][R4.64+0x4] ;  /* 0x0000040604067981 */ /* 0x000ea2000c1e1900 */
[----:B------:R-:W-:Y:S01]  /*0210*/  BSSY.RECONVERGENT B0, `(.L_x_0) ;  /* 0x000001b000007945 */ /* 0x000fe20003800200 */
[----:B--2---:R-:W-:-:S13]  /*0220*/  ISETP.GE.U32.AND P0, PT, R19, R6, PT ;  /* 0x000000061300720c */ /* 0x004fda0003f06070 */
[----:B-1----:R-:W-:Y:S05]  /*0230*/  @P0 BRA `(.L_x_1) ;  /* 0x0000000000600947 */ /* 0x002fea0003800000 */
[----:B------:R-:W0:Y:S08]  /*0240*/  LDC.64 R6, c[0x0][0x3c0] ;  /* 0x0000f000ff067b82 */ /* 0x000e300000000a00 */
[----:B------:R-:W1:Y:S08]  /*0250*/  LDC.64 R8, c[0x0][0x398] ;  /* 0x0000e600ff087b82 */ /* 0x000e700000000a00 */
[----:B------:R-:W2:Y:S08]  /*0260*/  LDC.64 R10, c[0x0][0x3a0] ;  /* 0x0000e800ff0a7b82 */ /* 0x000eb00000000a00 */
[----:B------:R-:W3:Y:S02]  /*0270*/  LDC.64 R12, c[0x0][0x3a8] ;  /* 0x0000ea00ff0c7b82 */ /* 0x000ee40000000a00 */
.L_x_2:
[----:B0-----:R-:W-:-:S06]  /*0280*/  IMAD.WIDE R24, R19, 0x4, R6 ;  /* 0x0000000413187825 */ /* 0x001fcc00078e0206 */
[----:B------:R-:W4:Y:S02]  /*0290*/  LDG.E R25, desc[UR6][R24.64] ;  /* 0x0000000618197981 */ /* 0x000f24000c1e1900 */
[C---:B----4-:R-:W-:Y:S01]  /*02a0*/  IADD3 R15, PT, PT, R25.reuse, UR4, RZ ;  /* 0x00000004190f7c10 */ /* 0x050fe2000fffe0ff */
[----:B-1----:R-:W-:-:S04]  /*02b0*/  IMAD.WIDE R26, R25, 0x4, R8 ;  /* 0x00000004191a7825 */ /* 0x002fc800078e0208 */
[----:B------:R-:W-:Y:S01]  /*02c0*/  IMAD.WIDE R14, R15, 0x4, R2 ;  /* 0x000000040f0e7825 */ /* 0x000fe200078e0202 */
[----:B---3--:R4:W-:Y:S04]  /*02d0*/  STG.E desc[UR6][R26.64], R13 ;  /* 0x0000000d1a007986 */ /* 0x0089e8000c101906 */
[----:B------:R-:W3:Y:S01]  /*02e0*/  LDG.E R17, desc[UR6][R14.64] ;  /* 0x000000060e117981 */ /* 0x000ee2000c1e1900 */
[----:B------:R-:W-:Y:S01]  /*02f0*/  IMAD.MOV.U32 R18, RZ, RZ, 0x2 ;  /* 0x00000002ff127424 */ /* 0x000fe200078e00ff */
[C---:B------:R-:W-:Y:S01]  /*0300*/  IADD3 R16, P0, PT, R25.reuse, UR8, RZ ;  /* 0x0000000819107c10 */ /* 0x040fe2000ff1e0ff */
[----:B--2---:R-:W-:-:S03]  /*0310*/  IMAD.WIDE R22, R25, 0x4, R10 ;  /* 0x0000000419167825 */ /* 0x004fc600078e020a */
[----:B------:R-:W-:Y:S01]  /*0320*/  PRMT R24, R18, 0x7610, R24 ;  /* 0x0000761012187816 */ /* 0x000fe20000000018 */
[----:B---3--:R-:W-:Y:S01]  /*0330*/  FADD R29, R17, R12 ;  /* 0x0000000c111d7221 */ /* 0x008fe20000000000 */
[----:B------:R-:W-:-:S04]  /*0340*/  LEA.HI.X.SX32 R17, R25, UR9, 0x1, P0 ;  /* 0x0000000919117c11 */ /* 0x000fc800080f0eff */
[----:B------:R4:W-:Y:S04]  /*0350*/  STG.E desc[UR6][R14.64], R29 ;  /* 0x0000001d0e007986 */ /* 0x0009e8000c101906 */
[----:B------:R4:W-:Y:S04]  /*0360*/  STG.E desc[UR6][R22.64], RZ ;  /* 0x000000ff16007986 */ /* 0x0009e8000c101906 */
[----:B------:R4:W-:Y:S04]  /*0370*/  STG.E.U8 desc[UR6][R16.64], R24 ;  /* 0x0000001810007986 */ /* 0x0009e8000c101106 */
[----:B------:R-:W2:Y:S01]  /*0380*/  LDG.E R18, desc[UR6][R4.64+0x4] ;  /* 0x0000040604127981 */ /* 0x000ea2000c1e1900 */
[----:B------:R-:W-:-:S04]  /*0390*/  IADD3 R19, PT, PT, R19, 0x1, RZ ;  /* 0x0000000113137810 */ /* 0x000fc80007ffe0ff */
[----:B--2---:R-:W-:-:S13]  /*03a0*/  ISETP.GE.U32.AND P0, PT, R19, R18, PT ;  /* 0x000000121300720c */ /* 0x004fda0003f06070 */
[----:B----4-:R-:W-:Y:S05]  /*03b0*/  @!P0 BRA `(.L_x_2) ;  /* 0xfffffffc00b08947 */ /* 0x010fea000383ffff */
.L_x_1:
[----:B------:R-:W-:Y:S05]  /*03c0*/  BSYNC.RECONVERGENT B0 ;  /* 0x0000000000007941 */ /* 0x000fea0003800200 */
.L_x_0:
[----:B------:R-:W0:Y:S01]  /*03d0*/  LDC.64 R4, c[0x0][0x3d8] ;  /* 0x0000f600ff047b82 */ /* 0x000e220000000a00 */
[----:B------:R-:W1:Y:S01]  /*03e0*/  S2R R16, SR_LANEID ;  /* 0x0000000000107919 */ /* 0x000e620000000000 */
[----:B------:R-:W2:Y:S06]  /*03f0*/  LDCU.64 UR8, c[0x0][0x390] ;  /* 0x00007200ff0877ac */ /* 0x000eac0008000a00 */
[----:B------:R-:W3:Y:S08]  /*0400*/  LDC R17, c[0x0][0x400] ;  /* 0x00010000ff117b82 */ /* 0x000ef00000000800 */
[----:B------:R-:W4:Y:S01]  /*0410*/  LDC.64 R6, c[0x0][0x3f8] ;  /* 0x0000fe00ff067b82 */ /* 0x000f220000000a00 */
[----:B0-----:R-:W-:-:S05]  /*0420*/  IMAD.WIDE R4, R0, 0x4, R4 ;  /* 0x0000000400047825 */ /* 0x001fca00078e0204 */
[----:B------:R-:W5:Y:S04]  /*0430*/  LDG.E R10, desc[UR6][R4.64] ;  /* 0x00000006040a7981 */ /* 0x000f68000c1e1900 */
[----:B------:R-:W5:Y:S01]  /*0440*/  LDG.E R9, desc[UR6][R4.64+0x4] ;  /* 0x0000040604097981 */ /* 0x000f62000c1e1900 */
[----:B------:R-:W0:Y:S01]  /*0450*/  LDC.64 R2, c[0x0][0x3f0] ;  /* 0x0000fc00ff027b82 */ /* 0x000e220000000a00 */
[----:B------:R-:W-:Y:S01]  /*0460*/  BSSY.RECONVERGENT B0, `(.L_x_3) ;  /* 0x0000010000007945 */ /* 0x000fe20003800200 */
[----:B-----5:R-:W-:-:S13]  /*0470*/  ISETP.GE.U32.AND P0, PT, R10, R9, PT ;  /* 0x000000090a00720c */ /* 0x020fda0003f06070 */
[----:B01234-:R-:W-:Y:S05]  /*0480*/  @P0 BRA `(.L_x_4) ;  /* 0x0000000000340947 */ /* 0x01ffea0003800000 */
[----:B------:R-:W0:Y:S01]  /*0490*/  LDC.64 R8, c[0x0][0x3d0] ;  /* 0x0000f400ff087b82 */ /* 0x000e220000000a00 */
[----:B------:R-:W-:-:S07]  /*04a0*/  IMAD.MOV.U32 R15, RZ, RZ, R10 ;  /* 0x000000ffff0f7224 */ /* 0x000fce00078e000a */
.L_x_5:
[----:B0-----:R-:W-:-:S06]  /*04b0*/  IMAD.WIDE R10, R15, 0x4, R8 ;  /* 0x000000040f0a7825 */ /* 0x001fcc00078e0208 */
[----:B------:R0:W2:Y:S01]  /*04c0*/  LDG.E R10, desc[UR6][R10.64] ;  /* 0x000000060a0a7981 */ /* 0x0000a2000c1e1900 */
[----:B------:R-:W-:-:S05]  /*04d0*/  HFMA2 R14, -RZ, RZ, 0, 1.78813934326171875e-07 ;  /* 0x00000003ff0e7431 */ /* 0x000fca00000001ff */
[----:B0-----:R-:W-:Y:S02]  /*04e0*/  PRMT R11, R14, 0x7610, R11 ;  /* 0x000076100e0b7816 */ /* 0x001fe4000000000b */
[----:B--2---:R-:W-:-:S05]  /*04f0*/  IADD3 R12, P0, PT, R10, UR8, RZ ;  /* 0x000000080a0c7c10 */ /* 0x004fca000ff1e0ff */
[----:B------:R-:W-:-:S05]  /*0500*/  IMAD.X R13, RZ, RZ, UR9, P0 ;  /* 0x00000009ff0d7e24 */ /* 0x000fca00080e06ff */
[----:B------:R1:W-:Y:S04]  /*0510*/  STG.E.U8 desc[UR6][R12.64], R11 ;  /* 0x0000000b0c007986 */ /* 0x0003e8000c101106 */
[----:B------:R-:W2:Y:S01]  /*0520*/  LDG.E R14, desc[UR6][R4.64+0x4] ;  /* 0x00000406040e7981 */ /* 0x000ea2000c1e1900 */
[----:B------:R-:W-:-:S04]  /*0530*/  IADD3 R15, PT, PT, R15, 0x1, RZ ;  /* 0x000000010f0f7810 */ /* 0x000fc80007ffe0ff */
[----:B--2---:R-:W-:-:S13]  /*0540*/  ISETP.GE.U32.AND P0, PT, R15, R14, PT ;  /* 0x0000000e0f00720c */ /* 0x004fda0003f06070 */
[----:B-1----:R-:W-:Y:S05]  /*0550*/  @!P0 BRA `(.L_x_5) ;  /* 0xfffffffc00d48947 */ /* 0x002fea000383ffff */
.L_x_4:
[----:B------:R-:W-:Y:S05]  /*0560*/  BSYNC.RECONVERGENT B0 ;  /* 0x0000000000007941 */ /* 0x000fea0003800200 */
.L_x_3:
[----:B------:R-:W-:Y:S01]  /*0570*/  VOTEU.ANY UR4, UPT, PT ;  /* 0x0000000000047886 */ /* 0x000fe200038e0100 */
[----:B------:R-:W-:Y:S01]  /*0580*/  IMAD.WIDE R6, R0, 0x4, R6 ;  /* 0x0000000400067825 */ /* 0x000fe200078e0206 */
[----:B------:R-:W-:Y:S01]  /*0590*/  UFLO.U32 UR5, UR4 ;  /* 0x00000004000572bd */ /* 0x000fe200080e0000 */
[----:B------:R-:W-:Y:S01]  /*05a0*/  STG.E.U8 desc[UR6][R20.64], RZ ;  /* 0x000000ff14007986 */ /* 0x000fe2000c101106 */
[----:B------:R-:W-:-:S03]  /*05b0*/  UPOPC UR4, UR4 ;  /* 0x00000004000472bf */ /* 0x000fc60008000000 */
[----:B------:R-:W-:Y:S01]  /*05c0*/  STG.E desc[UR6][R6.64], R17 ;  /* 0x0000001106007986 */ /* 0x000fe2000c101906 */
[----:B------:R-:W-:Y:S02]  /*05d0*/  ISETP.EQ.U32.AND P0, PT, R16, UR5, PT ;  /* 0x0000000510007c0c */ /* 0x000fe4000bf02070 */
[----:B------:R-:W-:-:S11]  /*05e0*/  IMAD R5, RZ, RZ, -UR4 ;  /* 0x80000004ff057e24 */ /* 0x000fd6000f8e02ff */
[----:B------:R-:W-:Y:S01]  /*05f0*/  @P0 REDG.E.ADD.STRONG.GPU desc[UR6][R2.64], R5 ;  /* 0x000000050200098e */ /* 0x000fe2000c12e106 */
[----:B------:R-:W-:Y:S05]  /*0600*/  EXIT ;  /* 0x000000000000794d */ /* 0x000fea0003800000 */
.L_x_6:
[----:B------:R-:W-:-:S00]  /*0610*/  BRA `(.L_x_6) ;  /* 0xfffffffc00fc7947 */ /* 0x000fc0000383ffff */
[----:B------:R-:W-:-:S00]  /*0620*/  NOP ;  /* 0x0000000000007918 */ /* 0x000fc00000000000 */
        /* <DEDUP_REMOVED lines=13> */
.L_x_7:


//--------------------- .nv.shared.reserved.0     --------------------------
	.section	.nv.shared.reserved.0,"aw",@nobits
	.weak		__nv_reservedSMEM_offset_0_alias
	.size		__nv_reservedSMEM_offset_0_alias, 0, 64
	.other		__nv_reservedSMEM_offset_0_alias,@"STO_CUDA_RESERVED_SHARED STV_DEFAULT"
__nv_reservedSMEM_offset_0_alias:
	.zero		0
	.zero		64


//--------------------- .nv.constant0.cuda_update_live --------------------------
	.section	.nv.constant0.cuda_update_live,"a",@progbits
	.sectionflags	@""
	.align	4
.nv.constant0.cuda_update_live:
	.zero		1032


//--------------------- SYMBOLS --------------------------

	.type		.nv.reservedSmem.offset0,@object
	.size		.nv.reservedSmem.offset0,0x4
